	.headerflags	@"EF_CUDA_TEXMODE_UNIFIED EF_CUDA_64BIT_ADDRESS EF_CUDA_ACCELERATORS EF_CUDA_SM90 EF_CUDA_VIRTUAL_SM(EF_CUDA_SM90)"
	.elftype	@"ET_EXEC"


//--------------------- .nv.info                  --------------------------
	.section	.nv.info,"",@"SHT_CUDA_INFO"
	.align	4


	//----- nvinfo : EIATTR_REGCOUNT
	.align		4
        /*0000*/ 	.byte	0x04, 0x2f
        /*0002*/ 	.short	(.L_3 - .L_2)
	.align		4
.L_2:
        /*0004*/ 	.word	index@(triton_poi_fused__native_batch_norm_legit_no_training_relu_threshold_backward_0)
        /*0008*/ 	.word	0x00000010


	//----- nvinfo : EIATTR_MIN_STACK_SIZE
	.align		4
.L_3:
        /*000c*/ 	.byte	0x04, 0x12
        /*000e*/ 	.short	(.L_5 - .L_4)
	.align		4
.L_4:
        /*0010*/ 	.word	index@(triton_poi_fused__native_batch_norm_legit_no_training_relu_threshold_backward_0)
        /*0014*/ 	.word	0x00000000


	//----- nvinfo : EIATTR_FRAME_SIZE
	.align		4
.L_5:
        /*0018*/ 	.byte	0x04, 0x11
        /*001a*/ 	.short	(.L_7 - .L_6)
	.align		4
.L_6:
        /*001c*/ 	.word	index@(triton_poi_fused__native_batch_norm_legit_no_training_relu_threshold_backward_0)
        /*0020*/ 	.word	0x00000000


	//----- nvinfo : EIATTR_MIN_STACK_SIZE
	.align		4
.L_7:
        /*0024*/ 	.byte	0x04, 0x12
        /*0026*/ 	.short	(.L_9 - .L_8)
	.align		4
.L_8:
        /*0028*/ 	.word	index@(triton_poi_fused__native_batch_norm_legit_no_training_relu_threshold_backward_0)
        /*002c*/ 	.word	0x00000000
.L_9:


//--------------------- .nv.info.triton_poi_fused__native_batch_norm_legit_no_training_relu_threshold_backward_0 --------------------------
	.section	.nv.info.triton_poi_fused__native_batch_norm_legit_no_training_relu_threshold_backward_0,"",@"SHT_CUDA_INFO"
	.sectionflags	@""
	.align	4


	//----- nvinfo : EIATTR_CUDA_API_VERSION
	.align		4
        /*0000*/ 	.byte	0x04, 0x37
        /*0002*/ 	.short	(.L_11 - .L_10)
.L_10:
        /*0004*/ 	.word	0x0000007c


	//----- nvinfo : EIATTR_KPARAM_INFO
	.align		4
.L_11:
        /*0008*/ 	.byte	0x04, 0x17
        /*000a*/ 	.short	(.L_13 - .L_12)
.L_12:
        /*000c*/ 	.word	0x00000000
        /*0010*/ 	.short	0x0007
        /*0012*/ 	.short	0x0038
        /*0014*/ 	.byte	0x00, 0xf0, 0x11, 0x00


	//----- nvinfo : EIATTR_KPARAM_INFO
	.align		4
.L_13:
        /*0018*/ 	.byte	0x04, 0x17
        /*001a*/ 	.short	(.L_15 - .L_14)
.L_14:
        /*001c*/ 	.word	0x00000000
        /*0020*/ 	.short	0x0006
        /*0022*/ 	.short	0x0030
        /*0024*/ 	.byte	0x00, 0xf4, 0x21, 0x00


	//----- nvinfo : EIATTR_KPARAM_INFO
	.align		4
.L_15:
        /*0028*/ 	.byte	0x04, 0x17
        /*002a*/ 	.short	(.L_17 - .L_16)
.L_16:
        /*002c*/ 	.word	0x00000000
        /*0030*/ 	.short	0x0005
        /*0032*/ 	.short	0x0028
        /*0034*/ 	.byte	0x00, 0xf4, 0x21, 0x00


	//----- nvinfo : EIATTR_KPARAM_INFO
	.align		4
.L_17:
        /*0038*/ 	.byte	0x04, 0x17
        /*003a*/ 	.short	(.L_19 - .L_18)
.L_18:
        /*003c*/ 	.word	0x00000000
        /*0040*/ 	.short	0x0004
        /*0042*/ 	.short	0x0020
        /*0044*/ 	.byte	0x00, 0xf4, 0x21, 0x00


	//----- nvinfo : EIATTR_KPARAM_INFO
	.align		4
.L_19:
        /*0048*/ 	.byte	0x04, 0x17
        /*004a*/ 	.short	(.L_21 - .L_20)
.L_20:
        /*004c*/ 	.word	0x00000000
        /*0050*/ 	.short	0x0003
        /*0052*/ 	.short	0x0018
        /*0054*/ 	.byte	0x00, 0xf4, 0x21, 0x00


	//----- nvinfo : EIATTR_KPARAM_INFO
	.align		4
.L_21:
        /*0058*/ 	.byte	0x04, 0x17
        /*005a*/ 	.short	(.L_23 - .L_22)
.L_22:
        /*005c*/ 	.word	0x00000000
        /*0060*/ 	.short	0x0002
        /*0062*/ 	.short	0x0010
        /*0064*/ 	.byte	0x00, 0xf4, 0x21, 0x00


	//----- nvinfo : EIATTR_KPARAM_INFO
	.align		4
.L_23:
        /*0068*/ 	.byte	0x04, 0x17
        /*006a*/ 	.short	(.L_25 - .L_24)
.L_24:
        /*006c*/ 	.word	0x00000000
        /*0070*/ 	.short	0x0001
        /*0072*/ 	.short	0x0008
        /*0074*/ 	.byte	0x00, 0xf4, 0x21, 0x00


	//----- nvinfo : EIATTR_KPARAM_INFO
	.align		4
.L_25:
        /*0078*/ 	.byte	0x04, 0x17
        /*007a*/ 	.short	(.L_27 - .L_26)
.L_26:
        /*007c*/ 	.word	0x00000000
        /*0080*/ 	.short	0x0000
        /*0082*/ 	.short	0x0000
        /*0084*/ 	.byte	0x00, 0xf4, 0x21, 0x00


	//----- nvinfo : EIATTR_SPARSE_MMA_MASK
	.align		4
.L_27:
        /*0088*/ 	.byte	0x03, 0x50
        /*008a*/ 	.short	0x0000


	//----- nvinfo : EIATTR_MAXREG_COUNT
	.align		4
        /*008c*/ 	.byte	0x03, 0x1b
        /*008e*/ 	.short	0x00ff


	//----- nvinfo : EIATTR_EXIT_INSTR_OFFSETS
	.align		4
        /*0090*/ 	.byte	0x04, 0x1c
        /*0092*/ 	.short	(.L_29 - .L_28)


	//   ....[0]....
.L_28:
        /*0094*/ 	.word	0x00000350


	//----- nvinfo : EIATTR_REQNTID
	.align		4
.L_29:
        /*0098*/ 	.byte	0x04, 0x10
        /*009a*/ 	.short	(.L_31 - .L_30)
.L_30:
        /*009c*/ 	.word	0x00000080
        /*00a0*/ 	.word	0x00000001
        /*00a4*/ 	.word	0x00000001


	//----- nvinfo : EIATTR_CBANK_PARAM_SIZE
	.align		4
.L_31:
        /*00a8*/ 	.byte	0x03, 0x19
        /*00aa*/ 	.short	0x003c


	//----- nvinfo : EIATTR_PARAM_CBANK
	.align		4
        /*00ac*/ 	.byte	0x04, 0x0a
        /*00ae*/ 	.short	(.L_33 - .L_32)
	.align		4
.L_32:
        /*00b0*/ 	.word	index@(.nv.constant0.triton_poi_fused__native_batch_norm_legit_no_training_relu_threshold_backward_0)
        /*00b4*/ 	.short	0x0210
        /*00b6*/ 	.short	0x003c


	//----- nvinfo : EIATTR_SW_WAR
	.align		4
.L_33:
        /*00b8*/ 	.byte	0x04, 0x36
        /*00ba*/ 	.short	(.L_35 - .L_34)
.L_34:
        /*00bc*/ 	.word	0x00000008
.L_35:


//--------------------- .nv.callgraph             --------------------------
	.section	.nv.callgraph,"",@"SHT_CUDA_CALLGRAPH"
	.align	4
	.sectionentsize	8
	.align		4
        /*0000*/ 	.word	0x00000000
	.align		4
        /*0004*/ 	.word	0xffffffff
	.align		4
        /*0008*/ 	.word	0x00000000
	.align		4
        /*000c*/ 	.word	0xfffffffe
	.align		4
        /*0010*/ 	.word	0x00000000
	.align		4
        /*0014*/ 	.word	0xfffffffd
	.align		4
        /*0018*/ 	.word	0x00000000
	.align		4
        /*001c*/ 	.word	0xfffffffc


//--------------------- .nv.constant4             --------------------------
	.section	.nv.constant4,"a",@progbits
	.align	8
	.align		8
.nv.constant4:
        /*0000*/ 	.dword	_$_str
	.align		8
        /*0008*/ 	.dword	_$_str_$_2


//--------------------- .text.triton_poi_fused__native_batch_norm_legit_no_training_relu_threshold_backward_0 --------------------------
	.section	.text.triton_poi_fused__native_batch_norm_legit_no_training_relu_threshold_backward_0,"ax",@progbits
	.align	128
        .global         triton_poi_fused__native_batch_norm_legit_no_training_relu_threshold_backward_0
        .type           triton_poi_fused__native_batch_norm_legit_no_training_relu_threshold_backward_0,@function
        .size           triton_poi_fused__native_batch_norm_legit_no_training_relu_threshold_backward_0,(.L_x_1 - triton_poi_fused__native_batch_norm_legit_no_training_relu_threshold_backward_0)
        .other          triton_poi_fused__native_batch_norm_legit_no_training_relu_threshold_backward_0,@"STO_CUDA_ENTRY STV_DEFAULT"
triton_poi_fused__native_batch_norm_legit_no_training_relu_threshold_backward_0:
.text.triton_poi_fused__native_batch_norm_legit_no_training_relu_threshold_backward_0:
[----:B------:R-:W-:Y:S01]  /*0000*/  LDC R1, c[0x0][0x28] ;  /* 0x00000a00ff017b82 */ /* 0x000fe20000000800 */
[----:B------:R-:W1:Y:S07]  /*0010*/  S2R R0, SR_TID.X ;  /* 0x0000000000007919 */ /* 0x000e6e0000002100 */
[----:B------:R-:W2:Y:S01]  /*0020*/  LDC.64 R6, c[0x0][0x220] ;  /* 0x00008800ff067b82 */ /* 0x000ea20000000a00 */
[----:B------:R-:W-:Y:S01]  /*0030*/  ULDC.64 UR4, c[0x0][0x208] ;  /* 0x0000820000047ab9 */ /* 0x000fe20000000a00 */
[----:B------:R-:W-:Y:S01]  /*0040*/  ULDC.64 UR6, c[0x0][0x240] ;  /* 0x0000900000067ab9 */ /* 0x000fe20000000a00 */
[----:B------:R-:W3:Y:S05]  /*0050*/  S2R R3, SR_CTAID.X ;  /* 0x0000000000037919 */ /* 0x000eea0000002500 */
[----:B------:R-:W4:Y:S08]  /*0060*/  LDC.64 R4, c[0x0][0x218] ;  /* 0x00008600ff047b82 */ /* 0x000f300000000a00 */
[----:B------:R-:W5:Y:S08]  /*0070*/  LDC.64 R8, c[0x0][0x228] ;  /* 0x00008a00ff087b82 */ /* 0x000f700000000a00 */
[----:B------:R-:W5:Y:S01]  /*0080*/  LDC.64 R10, c[0x0][0x230] ;  /* 0x00008c00ff0a7b82 */ /* 0x000f620000000a00 */
[----:B-1----:R-:W-:-:S02]  /*0090*/  LOP3.LUT R0, R0, 0x7f, RZ, 0xc0, !PT ;  /* 0x0000007f00007812 */ /* 0x002fc400078ec0ff */
[----:B---3--:R-:W-:-:S03]  /*00a0*/  SHF.R.S32.HI R2, RZ, 0x18, R3 ;  /* 0x00000018ff027819 */ /* 0x008fc60000011403 */
[----:B------:R-:W-:Y:S01]  /*00b0*/  IMAD R0, R3, 0x80, R0 ;  /* 0x0000008003007824 */ /* 0x000fe200078e0200 */
[----:B------:R-:W-:-:S04]  /*00c0*/  SGXT R3, R2, 0x1 ;  /* 0x000000010203781a */ /* 0x000fc80000000200 */
[----:B------:R-:W-:-:S04]  /*00d0*/  LEA.HI R3, R3, R0, RZ, 0x8 ;  /* 0x0000000003037211 */ /* 0x000fc800078f40ff */
[----:B------:R-:W-:-:S04]  /*00e0*/  SHF.R.S32.HI R3, RZ, 0x8, R3 ;  /* 0x00000008ff037819 */ /* 0x000fc80000011403 */
[----:B------:R-:W-:-:S04]  /*00f0*/  LEA.HI R2, R3, R3, RZ, 0x2 ;  /* 0x0000000303027211 */ /* 0x000fc800078f10ff */
[----:B------:R-:W-:-:S04]  /*0100*/  LOP3.LUT R2, R2, 0xfffffffc, RZ, 0xc0, !PT ;  /* 0xfffffffc02027812 */ /* 0x000fc800078ec0ff */
[----:B------:R-:W-:Y:S02]  /*0110*/  IADD3 R13, R3, -R2, RZ ;  /* 0x80000002030d7210 */ /* 0x000fe40007ffe0ff */
[----:B------:R-:W1:Y:S03]  /*0120*/  LDC.64 R2, c[0x0][0x210] ;  /* 0x00008400ff027b82 */ /* 0x000e660000000a00 */
[----:B--2---:R-:W-:-:S06]  /*0130*/  IMAD.WIDE R6, R13, 0x4, R6 ;  /* 0x000000040d067825 */ /* 0x004fcc00078e0206 */
[----:B------:R-:W2:Y:S01]  /*0140*/  LDG.E.EL R6, desc[UR4][R6.64] ;  /* 0x0000000406067981 */ /* 0x000ea2000c2e1900 */
[----:B----4-:R-:W-:-:S06]  /*0150*/  IMAD.WIDE R4, R13, 0x4, R4 ;  /* 0x000000040d047825 */ /* 0x010fcc00078e0204 */
[----:B------:R3:W4:Y:S01]  /*0160*/  LDG.E.EL R5, desc[UR4][R4.64] ;  /* 0x0000000404057981 */ /* 0x000722000c2e1900 */
[----:B-1----:R-:W-:-:S06]  /*0170*/  IMAD.WIDE R2, R0, 0x4, R2 ;  /* 0x0000000400027825 */ /* 0x002fcc00078e0202 */
[----:B------:R-:W4:Y:S01]  /*0180*/  LDG.E R2, desc[UR4][R2.64] ;  /* 0x0000000402027981 */ /* 0x000f22000c1e1900 */
[----:B-----5:R-:W-:-:S04]  /*0190*/  IMAD.WIDE R8, R13, 0x4, R8 ;  /* 0x000000040d087825 */ /* 0x020fc800078e0208 */
[----:B0-----:R-:W-:Y:S02]  /*01a0*/  IMAD.WIDE R10, R13, 0x4, R10 ;  /* 0x000000040d0a7825 */ /* 0x001fe400078e020a */
[----:B------:R-:W5:Y:S04]  /*01b0*/  LDG.E.EL R8, desc[UR4][R8.64] ;  /* 0x0000000408087981 */ /* 0x000f68000c2e1900 */
[----:B------:R-:W5:Y:S01]  /*01c0*/  LDG.E.EL R11, desc[UR4][R10.64] ;  /* 0x000000040a0b7981 */ /* 0x000f62000c2e1900 */
[----:B---3--:R-:W-:Y:S02]  /*01d0*/  IMAD.MOV.U32 R4, RZ, RZ, 0x3e800000 ;  /* 0x3e800000ff047424 */ /* 0x008fe400078e00ff */
[----:B--2---:R-:W-:-:S04]  /*01e0*/  FADD R6, R6, 9.9999997473787516356e-06 ;  /* 0x3727c5ac06067421 */ /* 0x004fc80000000000 */
[----:B------:R-:W0:Y:S02]  /*01f0*/  MUFU.SQRT R7, R6 ;  /* 0x0000000600077308 */ /* 0x000e240000002000 */
[C---:B0-----:R-:W-:Y:S02]  /*0200*/  FSETP.GT.AND P0, PT, R7.reuse, 8.50705917302346158658e+37, PT ;  /* 0x7e8000000700780b */ /* 0x041fe40003f04000 */
[----:B------:R-:W-:-:S11]  /*0210*/  FSETP.GEU.AND P1, PT, R7, 1.175494350822287508e-38, PT ;  /* 0x008000000700780b */ /* 0x000fd60003f2e000 */
[----:B------:R-:W-:-:S04]  /*0220*/  @P0 FMUL R7, R7, 0.25 ;  /* 0x3e80000007070820 */ /* 0x000fc80000400000 */
[----:B------:R-:W-:-:S06]  /*0230*/  @!P1 FMUL R7, R7, 16777216 ;  /* 0x4b80000007079820 */ /* 0x000fcc0000400000 */
[----:B------:R-:W0:Y:S01]  /*0240*/  MUFU.RCP R7, R7 ;  /* 0x0000000700077308 */ /* 0x000e220000001000 */
[----:B------:R-:W-:Y:S01]  /*0250*/  FSEL R4, R4, 1, P0 ;  /* 0x3f80000004047808 */ /* 0x000fe20000000000 */
[----:B----4-:R-:W-:Y:S02]  /*0260*/  FADD R5, R2, -R5 ;  /* 0x8000000502057221 */ /* 0x010fe40000000000 */
[----:B------:R-:W1:Y:S02]  /*0270*/  LDC.64 R2, c[0x0][0x238] ;  /* 0x00008e00ff027b82 */ /* 0x000e640000000a00 */
[----:B------:R-:W-:-:S04]  /*0280*/  @!P1 FMUL R4, R4, 16777216 ;  /* 0x4b80000004049820 */ /* 0x000fc80000400000 */
[----:B0-----:R-:W-:-:S04]  /*0290*/  FMUL R4, R7, R4 ;  /* 0x0000000407047220 */ /* 0x001fc80000400000 */
[----:B------:R-:W-:-:S04]  /*02a0*/  FMUL R4, R5, R4 ;  /* 0x0000000405047220 */ /* 0x000fc80000400000 */
[----:B-----5:R-:W-:-:S05]  /*02b0*/  FFMA R4, R8, R4, R11 ;  /* 0x0000000408047223 */ /* 0x020fca000000000b */
[----:B------:R-:W-:-:S04]  /*02c0*/  FSETP.GEU.AND P0, PT, R4, RZ, PT ;  /* 0x000000ff0400720b */ /* 0x000fc80003f0e000 */
[----:B------:R-:W-:Y:S02]  /*02d0*/  FSEL R7, R4, RZ, P0 ;  /* 0x000000ff04077208 */ /* 0x000fe40000000000 */
[----:B------:R-:W-:Y:S02]  /*02e0*/  IADD3 R4, P1, R0, UR6, RZ ;  /* 0x0000000600047c10 */ /* 0x000fe4000ff3e0ff */
[----:B------:R-:W-:Y:S01]  /*02f0*/  FSETP.GTU.AND P0, PT, R7, RZ, PT ;  /* 0x000000ff0700720b */ /* 0x000fe20003f0c000 */
[C---:B-1----:R-:W-:Y:S01]  /*0300*/  IMAD.WIDE R2, R0.reuse, 0x4, R2 ;  /* 0x0000000400027825 */ /* 0x042fe200078e0202 */
[----:B------:R-:W-:Y:S02]  /*0310*/  LEA.HI.X.SX32 R5, R0, UR7, 0x1, P1 ;  /* 0x0000000700057c11 */ /* 0x000fe400088f0eff */
[----:B------:R-:W-:Y:S02]  /*0320*/  SEL R9, RZ, 0x1, P0 ;  /* 0x00000001ff097807 */ /* 0x000fe40000000000 */
[----:B------:R-:W-:Y:S04]  /*0330*/  STG.E desc[UR4][R2.64], R7 ;  /* 0x0000000702007986 */ /* 0x000fe8000c101904 */
[----:B------:R-:W-:Y:S01]  /*0340*/  STG.E.U8 desc[UR4][R4.64], R9 ;  /* 0x0000000904007986 */ /* 0x000fe2000c101104 */
[----:B------:R-:W-:Y:S05]  /*0350*/  EXIT ;  /* 0x000000000000794d */ /* 0x000fea0003800000 */
.L_x_0:
[----:B------:R-:W-:-:S00]  /*0360*/  BRA `(.L_x_0) ;  /* 0xfffffffc00fc7947 */ /* 0x000fc0000383ffff */
[----:B------:R-:W-:-:S00]  /*0370*/  NOP ;  /* 0x0000000000007918 */ /* 0x000fc00000000000 */
        /* <DEDUP_REMOVED lines=8> */
.L_x_1:


//--------------------- .nv.global.init           --------------------------
	.section	.nv.global.init,"aw",@progbits
.nv.global.init:
	.type		_$_str,@object
	.size		_$_str,(_$_str_$_2 - _$_str)
_$_str:
        /*0000*/ 	.byte	0x5f, 0x5f, 0x43, 0x55, 0x44, 0x41, 0x5f, 0x46, 0x54, 0x5a, 0x00
	.type		_$_str_$_2,@object
	.size		_$_str_$_2,(.L_1 - _$_str_$_2)
_$_str_$_2:
        /*000b*/ 	.byte	0x5f, 0x5f, 0x43, 0x55, 0x44, 0x41, 0x5f, 0x50, 0x52, 0x45, 0x43, 0x5f, 0x53, 0x51, 0x52, 0x54
        /*001b*/ 	.byte	0x00
.L_1:


//--------------------- .nv.constant0.triton_poi_fused__native_batch_norm_legit_no_training_relu_threshold_backward_0 --------------------------
	.section	.nv.constant0.triton_poi_fused__native_batch_norm_legit_no_training_relu_threshold_backward_0,"a",@progbits
	.sectionflags	@""
	.align	4
.nv.constant0.triton_poi_fused__native_batch_norm_legit_no_training_relu_threshold_backward_0:
	.zero		588
